	.headerflags	@"EF_CUDA_TEXMODE_UNIFIED EF_CUDA_64BIT_ADDRESS EF_CUDA_ACCELERATORS EF_CUDA_SM90 EF_CUDA_VIRTUAL_SM(EF_CUDA_SM90)"
	.elftype	@"ET_EXEC"


//--------------------- .nv.info                  --------------------------
	.section	.nv.info,"",@"SHT_CUDA_INFO"
	.align	4


	//----- nvinfo : EIATTR_REGCOUNT
	.align		4
        /*0000*/ 	.byte	0x04, 0x2f
        /*0002*/ 	.short	(.L_3 - .L_2)
	.align		4
.L_2:
        /*0004*/ 	.word	index@(triton_poi_fused__native_batch_norm_legit_no_training_relu_38)
        /*0008*/ 	.word	0x00000011


	//----- nvinfo : EIATTR_MIN_STACK_SIZE
	.align		4
.L_3:
        /*000c*/ 	.byte	0x04, 0x12
        /*000e*/ 	.short	(.L_5 - .L_4)
	.align		4
.L_4:
        /*0010*/ 	.word	index@(triton_poi_fused__native_batch_norm_legit_no_training_relu_38)
        /*0014*/ 	.word	0x00000000


	//----- nvinfo : EIATTR_FRAME_SIZE
	.align		4
.L_5:
        /*0018*/ 	.byte	0x04, 0x11
        /*001a*/ 	.short	(.L_7 - .L_6)
	.align		4
.L_6:
        /*001c*/ 	.word	index@(triton_poi_fused__native_batch_norm_legit_no_training_relu_38)
        /*0020*/ 	.word	0x00000000


	//----- nvinfo : EIATTR_MIN_STACK_SIZE
	.align		4
.L_7:
        /*0024*/ 	.byte	0x04, 0x12
        /*0026*/ 	.short	(.L_9 - .L_8)
	.align		4
.L_8:
        /*0028*/ 	.word	index@(triton_poi_fused__native_batch_norm_legit_no_training_relu_38)
        /*002c*/ 	.word	0x00000000
.L_9:


//--------------------- .nv.info.triton_poi_fused__native_batch_norm_legit_no_training_relu_38 --------------------------
	.section	.nv.info.triton_poi_fused__native_batch_norm_legit_no_training_relu_38,"",@"SHT_CUDA_INFO"
	.sectionflags	@""
	.align	4


	//----- nvinfo : EIATTR_CUDA_API_VERSION
	.align		4
        /*0000*/ 	.byte	0x04, 0x37
        /*0002*/ 	.short	(.L_11 - .L_10)
.L_10:
        /*0004*/ 	.word	0x0000007c


	//----- nvinfo : EIATTR_KPARAM_INFO
	.align		4
.L_11:
        /*0008*/ 	.byte	0x04, 0x17
        /*000a*/ 	.short	(.L_13 - .L_12)
.L_12:
        /*000c*/ 	.word	0x00000000
        /*0010*/ 	.short	0x0006
        /*0012*/ 	.short	0x0030
        /*0014*/ 	.byte	0x00, 0xf0, 0x11, 0x00


	//----- nvinfo : EIATTR_KPARAM_INFO
	.align		4
.L_13:
        /*0018*/ 	.byte	0x04, 0x17
        /*001a*/ 	.short	(.L_15 - .L_14)
.L_14:
        /*001c*/ 	.word	0x00000000
        /*0020*/ 	.short	0x0005
        /*0022*/ 	.short	0x0028
        /*0024*/ 	.byte	0x00, 0xf4, 0x21, 0x00


	//----- nvinfo : EIATTR_KPARAM_INFO
	.align		4
.L_15:
        /*0028*/ 	.byte	0x04, 0x17
        /*002a*/ 	.short	(.L_17 - .L_16)
.L_16:
        /*002c*/ 	.word	0x00000000
        /*0030*/ 	.short	0x0004
        /*0032*/ 	.short	0x0020
        /*0034*/ 	.byte	0x00, 0xf4, 0x21, 0x00


	//----- nvinfo : EIATTR_KPARAM_INFO
	.align		4
.L_17:
        /*0038*/ 	.byte	0x04, 0x17
        /*003a*/ 	.short	(.L_19 - .L_18)
.L_18:
        /*003c*/ 	.word	0x00000000
        /*0040*/ 	.short	0x0003
        /*0042*/ 	.short	0x0018
        /*0044*/ 	.byte	0x00, 0xf4, 0x21, 0x00


	//----- nvinfo : EIATTR_KPARAM_INFO
	.align		4
.L_19:
        /*0048*/ 	.byte	0x04, 0x17
        /*004a*/ 	.short	(.L_21 - .L_20)
.L_20:
        /*004c*/ 	.word	0x00000000
        /*0050*/ 	.short	0x0002
        /*0052*/ 	.short	0x0010
        /*0054*/ 	.byte	0x00, 0xf4, 0x21, 0x00


	//----- nvinfo : EIATTR_KPARAM_INFO
	.align		4
.L_21:
        /*0058*/ 	.byte	0x04, 0x17
        /*005a*/ 	.short	(.L_23 - .L_22)
.L_22:
        /*005c*/ 	.word	0x00000000
        /*0060*/ 	.short	0x0001
        /*0062*/ 	.short	0x0008
        /*0064*/ 	.byte	0x00, 0xf4, 0x21, 0x00


	//----- nvinfo : EIATTR_KPARAM_INFO
	.align		4
.L_23:
        /*0068*/ 	.byte	0x04, 0x17
        /*006a*/ 	.short	(.L_25 - .L_24)
.L_24:
        /*006c*/ 	.word	0x00000000
        /*0070*/ 	.short	0x0000
        /*0072*/ 	.short	0x0000
        /*0074*/ 	.byte	0x00, 0xf4, 0x21, 0x00


	//----- nvinfo : EIATTR_SPARSE_MMA_MASK
	.align		4
.L_25:
        /*0078*/ 	.byte	0x03, 0x50
        /*007a*/ 	.short	0x0000


	//----- nvinfo : EIATTR_MAXREG_COUNT
	.align		4
        /*007c*/ 	.byte	0x03, 0x1b
        /*007e*/ 	.short	0x00ff


	//----- nvinfo : EIATTR_EXIT_INSTR_OFFSETS
	.align		4
        /*0080*/ 	.byte	0x04, 0x1c
        /*0082*/ 	.short	(.L_27 - .L_26)


	//   ....[0]....
.L_26:
        /*0084*/ 	.word	0x00000350


	//----- nvinfo : EIATTR_REQNTID
	.align		4
.L_27:
        /*0088*/ 	.byte	0x04, 0x10
        /*008a*/ 	.short	(.L_29 - .L_28)
.L_28:
        /*008c*/ 	.word	0x00000080
        /*0090*/ 	.word	0x00000001
        /*0094*/ 	.word	0x00000001


	//----- nvinfo : EIATTR_CBANK_PARAM_SIZE
	.align		4
.L_29:
        /*0098*/ 	.byte	0x03, 0x19
        /*009a*/ 	.short	0x0034


	//----- nvinfo : EIATTR_PARAM_CBANK
	.align		4
        /*009c*/ 	.byte	0x04, 0x0a
        /*009e*/ 	.short	(.L_31 - .L_30)
	.align		4
.L_30:
        /*00a0*/ 	.word	index@(.nv.constant0.triton_poi_fused__native_batch_norm_legit_no_training_relu_38)
        /*00a4*/ 	.short	0x0210
        /*00a6*/ 	.short	0x0034


	//----- nvinfo : EIATTR_SW_WAR
	.align		4
.L_31:
        /*00a8*/ 	.byte	0x04, 0x36
        /*00aa*/ 	.short	(.L_33 - .L_32)
.L_32:
        /*00ac*/ 	.word	0x00000008
.L_33:


//--------------------- .nv.callgraph             --------------------------
	.section	.nv.callgraph,"",@"SHT_CUDA_CALLGRAPH"
	.align	4
	.sectionentsize	8
	.align		4
        /*0000*/ 	.word	0x00000000
	.align		4
        /*0004*/ 	.word	0xffffffff
	.align		4
        /*0008*/ 	.word	0x00000000
	.align		4
        /*000c*/ 	.word	0xfffffffe
	.align		4
        /*0010*/ 	.word	0x00000000
	.align		4
        /*0014*/ 	.word	0xfffffffd
	.align		4
        /*0018*/ 	.word	0x00000000
	.align		4
        /*001c*/ 	.word	0xfffffffc


//--------------------- .nv.constant4             --------------------------
	.section	.nv.constant4,"a",@progbits
	.align	8
	.align		8
.nv.constant4:
        /*0000*/ 	.dword	_$_str
	.align		8
        /*0008*/ 	.dword	_$_str_$_2


//--------------------- .text.triton_poi_fused__native_batch_norm_legit_no_training_relu_38 --------------------------
	.section	.text.triton_poi_fused__native_batch_norm_legit_no_training_relu_38,"ax",@progbits
	.align	128
        .global         triton_poi_fused__native_batch_norm_legit_no_training_relu_38
        .type           triton_poi_fused__native_batch_norm_legit_no_training_relu_38,@function
        .size           triton_poi_fused__native_batch_norm_legit_no_training_relu_38,(.L_x_1 - triton_poi_fused__native_batch_norm_legit_no_training_relu_38)
        .other          triton_poi_fused__native_batch_norm_legit_no_training_relu_38,@"STO_CUDA_ENTRY STV_DEFAULT"
triton_poi_fused__native_batch_norm_legit_no_training_relu_38:
.text.triton_poi_fused__native_batch_norm_legit_no_training_relu_38:
[----:B------:R-:W-:Y:S01]  /*0000*/  LDC R1, c[0x0][0x28] ;  /* 0x00000a00ff017b82 */ /* 0x000fe20000000800 */
[----:B------:R-:W1:Y:S07]  /*0010*/  S2R R0, SR_TID.X ;  /* 0x0000000000007919 */ /* 0x000e6e0000002100 */
[----:B------:R-:W2:Y:S01]  /*0020*/  LDC.64 R6, c[0x0][0x220] ;  /* 0x00008800ff067b82 */ /* 0x000ea20000000a00 */
[----:B------:R-:W-:Y:S01]  /*0030*/  ULDC.64 UR4, c[0x0][0x208] ;  /* 0x0000820000047ab9 */ /* 0x000fe20000000a00 */
[----:B------:R-:W3:Y:S06]  /*0040*/  S2R R5, SR_CTAID.X ;  /* 0x0000000000057919 */ /* 0x000eec0000002500 */
[----:B------:R-:W4:Y:S08]  /*0050*/  LDC.64 R8, c[0x0][0x228] ;  /* 0x00008a00ff087b82 */ /* 0x000f300000000a00 */
[----:B------:R-:W5:Y:S01]  /*0060*/  LDC.64 R10, c[0x0][0x230] ;  /* 0x00008c00ff0a7b82 */ /* 0x000f620000000a00 */
[----:B-1----:R-:W-:-:S02]  /*0070*/  SHF.L.U32 R0, R0, 0x1, RZ ;  /* 0x0000000100007819 */ /* 0x002fc400000006ff */
[----:B---3--:R-:W-:Y:S02]  /*0080*/  SHF.R.S32.HI R3, RZ, 0x17, R5 ;  /* 0x00000017ff037819 */ /* 0x008fe40000011405 */
[----:B------:R-:W-:Y:S02]  /*0090*/  LOP3.LUT R0, R0, 0xfe, RZ, 0xc0, !PT ;  /* 0x000000fe00007812 */ /* 0x000fe400078ec0ff */
[----:B------:R-:W-:Y:S02]  /*00a0*/  SGXT R3, R3, 0x1 ;  /* 0x000000010303781a */ /* 0x000fe40000000200 */
[----:B------:R-:W-:Y:S02]  /*00b0*/  LEA R0, R5, R0, 0x8 ;  /* 0x0000000005007211 */ /* 0x000fe400078e40ff */
[----:B------:R-:W1:Y:S02]  /*00c0*/  LDC.64 R4, c[0x0][0x218] ;  /* 0x00008600ff047b82 */ /* 0x000e640000000a00 */
[----:B------:R-:W-:-:S04]  /*00d0*/  LEA.HI R3, R3, R0, RZ, 0x6 ;  /* 0x0000000003037211 */ /* 0x000fc800078f30ff */
[----:B------:R-:W-:-:S04]  /*00e0*/  SHF.R.S32.HI R3, RZ, 0x6, R3 ;  /* 0x00000006ff037819 */ /* 0x000fc80000011403 */
[----:B------:R-:W-:-:S04]  /*00f0*/  LEA.HI R2, R3, R3, RZ, 0x7 ;  /* 0x0000000303027211 */ /* 0x000fc800078f38ff */
[----:B------:R-:W-:-:S04]  /*0100*/  LOP3.LUT R2, R2, 0xffffff80, RZ, 0xc0, !PT ;  /* 0xffffff8002027812 */ /* 0x000fc800078ec0ff */
[----:B------:R-:W-:Y:S02]  /*0110*/  IADD3 R13, R3, -R2, RZ ;  /* 0x80000002030d7210 */ /* 0x000fe40007ffe0ff */
[----:B------:R-:W3:Y:S03]  /*0120*/  LDC.64 R2, c[0x0][0x210] ;  /* 0x00008400ff027b82 */ /* 0x000ee60000000a00 */
[----:B--2---:R-:W-:-:S06]  /*0130*/  IMAD.WIDE R6, R13, 0x4, R6 ;  /* 0x000000040d067825 */ /* 0x004fcc00078e0206 */
[----:B------:R-:W2:Y:S01]  /*0140*/  LDG.E.EL R6, desc[UR4][R6.64] ;  /* 0x0000000406067981 */ /* 0x000ea2000c2e1900 */
[----:B-1----:R-:W-:-:S05]  /*0150*/  IMAD.WIDE R4, R13, 0x4, R4 ;  /* 0x000000040d047825 */ /* 0x002fca00078e0204 */
[----:B------:R1:W2:Y:S01]  /*0160*/  LDG.E.EL R12, desc[UR4][R4.64] ;  /* 0x00000004040c7981 */ /* 0x0002a2000c2e1900 */
[----:B---3--:R-:W-:Y:S01]  /*0170*/  IMAD.WIDE R2, R0, 0x4, R2 ;  /* 0x0000000400027825 */ /* 0x008fe200078e0202 */
[----:B------:R-:W-:Y:S01]  /*0180*/  HFMA2.MMA R14, -RZ, RZ, 1.625, 0 ;  /* 0x3e800000ff0e7435 */ /* 0x000fe200000001ff */
[----:B-1----:R-:W1:Y:S04]  /*0190*/  LDC.64 R4, c[0x0][0x238] ;  /* 0x00008e00ff047b82 */ /* 0x002e680000000a00 */
[----:B------:R-:W3:Y:S01]  /*01a0*/  LDG.E.64 R2, desc[UR4][R2.64] ;  /* 0x0000000402027981 */ /* 0x000ee2000c1e1b00 */
[----:B----4-:R-:W-:-:S04]  /*01b0*/  IMAD.WIDE R8, R13, 0x4, R8 ;  /* 0x000000040d087825 */ /* 0x010fc800078e0208 */
[----:B-----5:R-:W-:Y:S02]  /*01c0*/  IMAD.WIDE R10, R13, 0x4, R10 ;  /* 0x000000040d0a7825 */ /* 0x020fe400078e020a */
[----:B------:R-:W4:Y:S04]  /*01d0*/  LDG.E.EL R8, desc[UR4][R8.64] ;  /* 0x0000000408087981 */ /* 0x000f28000c2e1900 */
[----:B------:R-:W4:Y:S01]  /*01e0*/  LDG.E.EL R11, desc[UR4][R10.64] ;  /* 0x000000040a0b7981 */ /* 0x000f22000c2e1900 */
[----:B-1----:R-:W-:-:S04]  /*01f0*/  IMAD.WIDE R4, R0, 0x4, R4 ;  /* 0x0000000400047825 */ /* 0x002fc800078e0204 */
[----:B--2---:R-:W-:-:S04]  /*0200*/  FADD R6, R6, 9.9999997473787516356e-06 ;  /* 0x3727c5ac06067421 */ /* 0x004fc80000000000 */
[----:B------:R-:W1:Y:S02]  /*0210*/  MUFU.SQRT R7, R6 ;  /* 0x0000000600077308 */ /* 0x000e640000002000 */
[C---:B-1----:R-:W-:Y:S02]  /*0220*/  FSETP.GT.AND P0, PT, R7.reuse, 8.50705917302346158658e+37, PT ;  /* 0x7e8000000700780b */ /* 0x042fe40003f04000 */
[----:B------:R-:W-:-:S11]  /*0230*/  FSETP.GEU.AND P1, PT, R7, 1.175494350822287508e-38, PT ;  /* 0x008000000700780b */ /* 0x000fd60003f2e000 */
[----:B------:R-:W-:-:S04]  /*0240*/  @P0 FMUL R7, R7, 0.25 ;  /* 0x3e80000007070820 */ /* 0x000fc80000400000 */
[----:B------:R-:W-:-:S06]  /*0250*/  @!P1 FMUL R7, R7, 16777216 ;  /* 0x4b80000007079820 */ /* 0x000fcc0000400000 */
[----:B------:R-:W1:Y:S01]  /*0260*/  MUFU.RCP R7, R7 ;  /* 0x0000000700077308 */ /* 0x000e620000001000 */
[----:B------:R-:W-:Y:S01]  /*0270*/  FSEL R14, R14, 1, P0 ;  /* 0x3f8000000e0e7808 */ /* 0x000fe20000000000 */
[----:B---3--:R-:W-:-:S04]  /*0280*/  FADD R2, R2, -R12 ;  /* 0x8000000c02027221 */ /* 0x008fc80000000000 */
[----:B------:R-:W-:Y:S01]  /*0290*/  @!P1 FMUL R14, R14, 16777216 ;  /* 0x4b8000000e0e9820 */ /* 0x000fe20000400000 */
[----:B------:R-:W-:-:S03]  /*02a0*/  FADD R3, R3, -R12 ;  /* 0x8000000c03037221 */ /* 0x000fc60000000000 */
[----:B-1----:R-:W-:-:S04]  /*02b0*/  FMUL R14, R7, R14 ;  /* 0x0000000e070e7220 */ /* 0x002fc80000400000 */
[-C--:B------:R-:W-:Y:S01]  /*02c0*/  FMUL R2, R2, R14.reuse ;  /* 0x0000000e02027220 */ /* 0x080fe20000400000 */
[----:B------:R-:W-:-:S03]  /*02d0*/  FMUL R14, R3, R14 ;  /* 0x0000000e030e7220 */ /* 0x000fc60000400000 */
[C-C-:B----4-:R-:W-:Y:S01]  /*02e0*/  FFMA R2, R8.reuse, R2, R11.reuse ;  /* 0x0000000208027223 */ /* 0x150fe2000000000b */
[----:B------:R-:W-:-:S04]  /*02f0*/  FFMA R14, R8, R14, R11 ;  /* 0x0000000e080e7223 */ /* 0x000fc8000000000b */
[----:B------:R-:W-:Y:S02]  /*0300*/  FSETP.GEU.AND P0, PT, R2, RZ, PT ;  /* 0x000000ff0200720b */ /* 0x000fe40003f0e000 */
[----:B------:R-:W-:Y:S02]  /*0310*/  FSETP.GEU.AND P1, PT, R14, RZ, PT ;  /* 0x000000ff0e00720b */ /* 0x000fe40003f2e000 */
[----:B------:R-:W-:Y:S02]  /*0320*/  FSEL R2, R2, RZ, P0 ;  /* 0x000000ff02027208 */ /* 0x000fe40000000000 */
[----:B------:R-:W-:-:S05]  /*0330*/  FSEL R3, R14, RZ, P1 ;  /* 0x000000ff0e037208 */ /* 0x000fca0000800000 */
[----:B------:R-:W-:Y:S01]  /*0340*/  STG.E.64 desc[UR4][R4.64], R2 ;  /* 0x0000000204007986 */ /* 0x000fe2000c101b04 */
[----:B------:R-:W-:Y:S05]  /*0350*/  EXIT ;  /* 0x000000000000794d */ /* 0x000fea0003800000 */
.L_x_0:
[----:B------:R-:W-:-:S00]  /*0360*/  BRA `(.L_x_0) ;  /* 0xfffffffc00fc7947 */ /* 0x000fc0000383ffff */
[----:B------:R-:W-:-:S00]  /*0370*/  NOP ;  /* 0x0000000000007918 */ /* 0x000fc00000000000 */
        /* <DEDUP_REMOVED lines=8> */
.L_x_1:


//--------------------- .nv.global.init           --------------------------
	.section	.nv.global.init,"aw",@progbits
.nv.global.init:
	.type		_$_str,@object
	.size		_$_str,(_$_str_$_2 - _$_str)
_$_str:
        /*0000*/ 	.byte	0x5f, 0x5f, 0x43, 0x55, 0x44, 0x41, 0x5f, 0x46, 0x54, 0x5a, 0x00
	.type		_$_str_$_2,@object
	.size		_$_str_$_2,(.L_1 - _$_str_$_2)
_$_str_$_2:
        /*000b*/ 	.byte	0x5f, 0x5f, 0x43, 0x55, 0x44, 0x41, 0x5f, 0x50, 0x52, 0x45, 0x43, 0x5f, 0x53, 0x51, 0x52, 0x54
        /*001b*/ 	.byte	0x00
.L_1:


//--------------------- .nv.constant0.triton_poi_fused__native_batch_norm_legit_no_training_relu_38 --------------------------
	.section	.nv.constant0.triton_poi_fused__native_batch_norm_legit_no_training_relu_38,"a",@progbits
	.sectionflags	@""
	.align	4
.nv.constant0.triton_poi_fused__native_batch_norm_legit_no_training_relu_38:
	.zero		580
